	.headerflags	@"EF_CUDA_TEXMODE_UNIFIED EF_CUDA_64BIT_ADDRESS EF_CUDA_ACCELERATORS EF_CUDA_SM90 EF_CUDA_VIRTUAL_SM(EF_CUDA_SM90)"
	.elftype	@"ET_EXEC"


//--------------------- .nv.info                  --------------------------
	.section	.nv.info,"",@"SHT_CUDA_INFO"
	.align	4


	//----- nvinfo : EIATTR_REGCOUNT
	.align		4
        /*0000*/ 	.byte	0x04, 0x2f
        /*0002*/ 	.short	(.L_1 - .L_0)
	.align		4
.L_0:
        /*0004*/ 	.word	index@(triton_poi_fused_cat_max_pool2d_with_indices_37)
        /*0008*/ 	.word	0x00000018


	//----- nvinfo : EIATTR_MIN_STACK_SIZE
	.align		4
.L_1:
        /*000c*/ 	.byte	0x04, 0x12
        /*000e*/ 	.short	(.L_3 - .L_2)
	.align		4
.L_2:
        /*0010*/ 	.word	index@(triton_poi_fused_cat_max_pool2d_with_indices_37)
        /*0014*/ 	.word	0x00000000


	//----- nvinfo : EIATTR_FRAME_SIZE
	.align		4
.L_3:
        /*0018*/ 	.byte	0x04, 0x11
        /*001a*/ 	.short	(.L_5 - .L_4)
	.align		4
.L_4:
        /*001c*/ 	.word	index@(triton_poi_fused_cat_max_pool2d_with_indices_37)
        /*0020*/ 	.word	0x00000000


	//----- nvinfo : EIATTR_MIN_STACK_SIZE
	.align		4
.L_5:
        /*0024*/ 	.byte	0x04, 0x12
        /*0026*/ 	.short	(.L_7 - .L_6)
	.align		4
.L_6:
        /*0028*/ 	.word	index@(triton_poi_fused_cat_max_pool2d_with_indices_37)
        /*002c*/ 	.word	0x00000000
.L_7:


//--------------------- .nv.info.triton_poi_fused_cat_max_pool2d_with_indices_37 --------------------------
	.section	.nv.info.triton_poi_fused_cat_max_pool2d_with_indices_37,"",@"SHT_CUDA_INFO"
	.sectionflags	@""
	.align	4


	//----- nvinfo : EIATTR_CUDA_API_VERSION
	.align		4
        /*0000*/ 	.byte	0x04, 0x37
        /*0002*/ 	.short	(.L_9 - .L_8)
.L_8:
        /*0004*/ 	.word	0x0000007c


	//----- nvinfo : EIATTR_KPARAM_INFO
	.align		4
.L_9:
        /*0008*/ 	.byte	0x04, 0x17
        /*000a*/ 	.short	(.L_11 - .L_10)
.L_10:
        /*000c*/ 	.word	0x00000000
        /*0010*/ 	.short	0x0004
        /*0012*/ 	.short	0x0020
        /*0014*/ 	.byte	0x00, 0xf0, 0x11, 0x00


	//----- nvinfo : EIATTR_KPARAM_INFO
	.align		4
.L_11:
        /*0018*/ 	.byte	0x04, 0x17
        /*001a*/ 	.short	(.L_13 - .L_12)
.L_12:
        /*001c*/ 	.word	0x00000000
        /*0020*/ 	.short	0x0003
        /*0022*/ 	.short	0x0018
        /*0024*/ 	.byte	0x00, 0xf4, 0x21, 0x00


	//----- nvinfo : EIATTR_KPARAM_INFO
	.align		4
.L_13:
        /*0028*/ 	.byte	0x04, 0x17
        /*002a*/ 	.short	(.L_15 - .L_14)
.L_14:
        /*002c*/ 	.word	0x00000000
        /*0030*/ 	.short	0x0002
        /*0032*/ 	.short	0x0010
        /*0034*/ 	.byte	0x00, 0xf4, 0x21, 0x00


	//----- nvinfo : EIATTR_KPARAM_INFO
	.align		4
.L_15:
        /*0038*/ 	.byte	0x04, 0x17
        /*003a*/ 	.short	(.L_17 - .L_16)
.L_16:
        /*003c*/ 	.word	0x00000000
        /*0040*/ 	.short	0x0001
        /*0042*/ 	.short	0x0008
        /*0044*/ 	.byte	0x00, 0xf4, 0x21, 0x00


	//----- nvinfo : EIATTR_KPARAM_INFO
	.align		4
.L_17:
        /*0048*/ 	.byte	0x04, 0x17
        /*004a*/ 	.short	(.L_19 - .L_18)
.L_18:
        /*004c*/ 	.word	0x00000000
        /*0050*/ 	.short	0x0000
        /*0052*/ 	.short	0x0000
        /*0054*/ 	.byte	0x00, 0xf4, 0x21, 0x00


	//----- nvinfo : EIATTR_SPARSE_MMA_MASK
	.align		4
.L_19:
        /*0058*/ 	.byte	0x03, 0x50
        /*005a*/ 	.short	0x0000


	//----- nvinfo : EIATTR_MAXREG_COUNT
	.align		4
        /*005c*/ 	.byte	0x03, 0x1b
        /*005e*/ 	.short	0x00ff


	//----- nvinfo : EIATTR_EXIT_INSTR_OFFSETS
	.align		4
        /*0060*/ 	.byte	0x04, 0x1c
        /*0062*/ 	.short	(.L_21 - .L_20)


	//   ....[0]....
.L_20:
        /*0064*/ 	.word	0x00000d60


	//   ....[1]....
        /*0068*/ 	.word	0x00000d80


	//----- nvinfo : EIATTR_REQNTID
	.align		4
.L_21:
        /*006c*/ 	.byte	0x04, 0x10
        /*006e*/ 	.short	(.L_23 - .L_22)
.L_22:
        /*0070*/ 	.word	0x00000080
        /*0074*/ 	.word	0x00000001
        /*0078*/ 	.word	0x00000001


	//----- nvinfo : EIATTR_CBANK_PARAM_SIZE
	.align		4
.L_23:
        /*007c*/ 	.byte	0x03, 0x19
        /*007e*/ 	.short	0x0024


	//----- nvinfo : EIATTR_PARAM_CBANK
	.align		4
        /*0080*/ 	.byte	0x04, 0x0a
        /*0082*/ 	.short	(.L_25 - .L_24)
	.align		4
.L_24:
        /*0084*/ 	.word	index@(.nv.constant0.triton_poi_fused_cat_max_pool2d_with_indices_37)
        /*0088*/ 	.short	0x0210
        /*008a*/ 	.short	0x0024


	//----- nvinfo : EIATTR_SW_WAR
	.align		4
.L_25:
        /*008c*/ 	.byte	0x04, 0x36
        /*008e*/ 	.short	(.L_27 - .L_26)
.L_26:
        /*0090*/ 	.word	0x00000008
.L_27:


//--------------------- .nv.callgraph             --------------------------
	.section	.nv.callgraph,"",@"SHT_CUDA_CALLGRAPH"
	.align	4
	.sectionentsize	8
	.align		4
        /*0000*/ 	.word	0x00000000
	.align		4
        /*0004*/ 	.word	0xffffffff
	.align		4
        /*0008*/ 	.word	0x00000000
	.align		4
        /*000c*/ 	.word	0xfffffffe
	.align		4
        /*0010*/ 	.word	0x00000000
	.align		4
        /*0014*/ 	.word	0xfffffffd
	.align		4
        /*0018*/ 	.word	0x00000000
	.align		4
        /*001c*/ 	.word	0xfffffffc


//--------------------- .text.triton_poi_fused_cat_max_pool2d_with_indices_37 --------------------------
	.section	.text.triton_poi_fused_cat_max_pool2d_with_indices_37,"ax",@progbits
	.align	128
        .global         triton_poi_fused_cat_max_pool2d_with_indices_37
        .type           triton_poi_fused_cat_max_pool2d_with_indices_37,@function
        .size           triton_poi_fused_cat_max_pool2d_with_indices_37,(.L_x_1 - triton_poi_fused_cat_max_pool2d_with_indices_37)
        .other          triton_poi_fused_cat_max_pool2d_with_indices_37,@"STO_CUDA_ENTRY STV_DEFAULT"
triton_poi_fused_cat_max_pool2d_with_indices_37:
.text.triton_poi_fused_cat_max_pool2d_with_indices_37:
[----:B------:R-:W0:Y:S02]  /*0000*/  LDC R1, c[0x0][0x28] ;  /* 0x00000a00ff017b82 */ /* 0x000e240000000800 */
[----:B------:R-:W1:Y:S01]  /*0010*/  S2R R7, SR_TID.X ;  /* 0x0000000000077919 */ /* 0x000e620000002100 */
[----:B------:R-:W2:Y:S01]  /*0020*/  LDC.64 R4, c[0x0][0x210] ;  /* 0x00008400ff047b82 */ /* 0x000ea20000000a00 */
[----:B------:R-:W-:Y:S01]  /*0030*/  ULDC.64 UR4, c[0x0][0x208] ;  /* 0x0000820000047ab9 */ /* 0x000fe20000000a00 */
[----:B------:R-:W3:Y:S01]  /*0040*/  S2R R0, SR_CTAID.X ;  /* 0x0000000000007919 */ /* 0x000ee20000002500 */
[----:B------:R-:W-:Y:S01]  /*0050*/  IMAD.MOV.U32 R8, RZ, RZ, RZ ;  /* 0x000000ffff087224 */ /* 0x000fe200078e00ff */
[----:B------:R-:W-:Y:S01]  /*0060*/  ULDC.64 UR6, c[0x0][0x220] ;  /* 0x0000880000067ab9 */ /* 0x000fe20000000a00 */
[----:B-1----:R-:W-:Y:S02]  /*0070*/  LOP3.LUT R7, R7, 0x7f, RZ, 0xc0, !PT ;  /* 0x0000007f07077812 */ /* 0x002fe400078ec0ff */
[----:B---3--:R-:W-:-:S03]  /*0080*/  SHF.R.S32.HI R2, RZ, 0x18, R0 ;  /* 0x00000018ff027819 */ /* 0x008fc60000011400 */
[----:B------:R-:W-:Y:S01]  /*0090*/  IMAD R7, R0, 0x80, R7 ;  /* 0x0000008000077824 */ /* 0x000fe200078e0207 */
[----:B------:R-:W-:-:S03]  /*00a0*/  SGXT R0, R2, 0x1 ;  /* 0x000000010200781a */ /* 0x000fc60000000200 */
[C---:B------:R-:W-:Y:S01]  /*00b0*/  VIADD R13, R7.reuse, 0xffffff80 ;  /* 0xffffff80070d7836 */ /* 0x040fe20000000000 */
[----:B------:R-:W-:Y:S02]  /*00c0*/  ISETP.GE.AND P0, PT, R7, 0x800, PT ;  /* 0x000008000700780c */ /* 0x000fe40003f06270 */
[CC--:B------:R-:W-:Y:S01]  /*00d0*/  LEA.HI R9, R0.reuse, R7.reuse, RZ, 0x7 ;  /* 0x0000000700097211 */ /* 0x0c0fe200078f38ff */
[----:B--2---:R-:W-:Y:S01]  /*00e0*/  IMAD.WIDE R12, R13, 0x4, R4 ;  /* 0x000000040d0c7825 */ /* 0x004fe200078e0204 */
[----:B------:R-:W-:Y:S02]  /*00f0*/  LEA.HI R2, R0, R7, RZ, 0x8 ;  /* 0x0000000700027211 */ /* 0x000fe400078f40ff */
[----:B------:R-:W-:Y:S02]  /*0100*/  SHF.R.S32.HI R0, RZ, 0x7, R9 ;  /* 0x00000007ff007819 */ /* 0x000fe40000011409 */
[----:B------:R-:W-:Y:S02]  /*0110*/  SHF.R.S32.HI R3, RZ, 0x8, R2 ;  /* 0x00000008ff037819 */ /* 0x000fe40000011402 */
[----:B------:R-:W-:-:S02]  /*0120*/  LEA.HI R6, R9, R0, RZ, 0x1 ;  /* 0x0000000009067211 */ /* 0x000fc400078f08ff */
[----:B------:R-:W-:Y:S02]  /*0130*/  LEA.HI R2, R2, R3, RZ, 0x1 ;  /* 0x0000000302027211 */ /* 0x000fe400078f08ff */
[----:B------:R-:W-:Y:S02]  /*0140*/  LOP3.LUT R11, R6, 0xfffffffe, RZ, 0xc0, !PT ;  /* 0xfffffffe060b7812 */ /* 0x000fe400078ec0ff */
[----:B------:R-:W-:-:S03]  /*0150*/  LOP3.LUT R2, R2, 0xfffffffe, RZ, 0xc0, !PT ;  /* 0xfffffffe02027812 */ /* 0x000fc600078ec0ff */
[----:B------:R-:W-:Y:S02]  /*0160*/  IMAD.IADD R11, R0, 0x1, -R11 ;  /* 0x00000001000b7824 */ /* 0x000fe400078e0a0b */
[----:B------:R-:W-:Y:S02]  /*0170*/  IMAD.IADD R6, R3, 0x1, -R2 ;  /* 0x0000000103067824 */ /* 0x000fe400078e0a02 */
[----:B------:R-:W-:Y:S01]  /*0180*/  IMAD.MOV.U32 R2, RZ, RZ, RZ ;  /* 0x000000ffff027224 */ /* 0x000fe200078e00ff */
[----:B------:R-:W-:-:S04]  /*0190*/  ISETP.LT.AND P1, PT, R11, 0x1, !P0 ;  /* 0x000000010b00780c */ /* 0x000fc80004721270 */
[----:B------:R-:W-:-:S13]  /*01a0*/  ISETP.GT.AND P3, PT, R6, RZ, P1 ;  /* 0x000000ff0600720c */ /* 0x000fda0000f64270 */
[----:B------:R-:W2:Y:S01]  /*01b0*/  @P3 LDG.E R2, desc[UR4][R12.64] ;  /* 0x000000040c023981 */ /* 0x000ea2000c1e1900 */
[----:B------:R-:W-:Y:S01]  /*01c0*/  ISETP.GT.AND P6, PT, R11, RZ, PT ;  /* 0x000000ff0b00720c */ /* 0x000fe20003fc4270 */
[----:B------:R-:W-:Y:S01]  /*01d0*/  VIADD R15, R7, 0xfffffe80 ;  /* 0xfffffe80070f7836 */ /* 0x000fe20000000000 */
[----:B------:R-:W-:Y:S01]  /*01e0*/  ISETP.GT.AND P2, PT, R11, -0x1, PT ;  /* 0xffffffff0b00780c */ /* 0x000fe20003f44270 */
[----:B------:R-:W-:Y:S01]  /*01f0*/  VIADD R17, R7, 0xffffff00 ;  /* 0xffffff0007117836 */ /* 0x000fe20000000000 */
[C---:B------:R-:W-:Y:S01]  /*0200*/  ISETP.GT.AND P1, PT, R6.reuse, RZ, P6 ;  /* 0x000000ff0600720c */ /* 0x040fe20003724270 */
[----:B------:R-:W-:Y:S01]  /*0210*/  IMAD.WIDE R14, R15, 0x4, R4 ;  /* 0x000000040f0e7825 */ /* 0x000fe200078e0204 */
[C---:B------:R-:W-:Y:S02]  /*0220*/  ISETP.GT.AND P2, PT, R6.reuse, RZ, P2 ;  /* 0x000000ff0600720c */ /* 0x040fe40001744270 */
[----:B------:R-:W-:Y:S02]  /*0230*/  ISETP.LT.AND P1, PT, R7, 0x800, P1 ;  /* 0x000008000700780c */ /* 0x000fe40000f21270 */
[----:B------:R-:W-:-:S02]  /*0240*/  LOP3.LUT R3, R6, R11, RZ, 0xfc, !PT ;  /* 0x0000000b06037212 */ /* 0x000fc400078efcff */
[----:B------:R-:W-:Y:S01]  /*0250*/  ISETP.LT.AND P2, PT, R7, 0x800, P2 ;  /* 0x000008000700780c */ /* 0x000fe20001741270 */
[----:B------:R-:W-:Y:S02]  /*0260*/  IMAD.MOV.U32 R18, RZ, RZ, RZ ;  /* 0x000000ffff127224 */ /* 0x000fe400078e00ff */
[----:B------:R-:W-:-:S06]  /*0270*/  IMAD.WIDE R16, R17, 0x4, R4 ;  /* 0x0000000411107825 */ /* 0x000fcc00078e0204 */
[----:B------:R-:W3:Y:S01]  /*0280*/  @P1 LDG.E R8, desc[UR4][R14.64] ;  /* 0x000000040e081981 */ /* 0x000ee2000c1e1900 */
[----:B------:R-:W-:-:S03]  /*0290*/  IMAD.MOV.U32 R21, RZ, RZ, RZ ;  /* 0x000000ffff157224 */ /* 0x000fc600078e00ff */
[----:B------:R-:W4:Y:S01]  /*02a0*/  @P2 LDG.E R18, desc[UR4][R16.64] ;  /* 0x0000000410122981 */ /* 0x000f22000c1e1900 */
[----:B--2---:R-:W-:Y:S02]  /*02b0*/  SEL R20, R2, 0xff800000, P3 ;  /* 0xff80000002147807 */ /* 0x004fe40001800000 */
[----:B------:R-:W-:Y:S01]  /*02c0*/  ISETP.GT.AND P3, PT, R3, -0x1, !P0 ;  /* 0xffffffff0300780c */ /* 0x000fe20004764270 */
[----:B------:R-:W-:-:S12]  /*02d0*/  IMAD.WIDE R2, R7, 0x4, R4 ;  /* 0x0000000407027825 */ /* 0x000fd800078e0204 */
[----:B------:R-:W2:Y:S01]  /*02e0*/  @P3 LDG.E R21, desc[UR4][R2.64] ;  /* 0x0000000402153981 */ /* 0x000ea2000c1e1900 */
[----:B---3--:R-:W-:-:S04]  /*02f0*/  SEL R10, R8, 0xff800000, P1 ;  /* 0xff800000080a7807 */ /* 0x008fc80000800000 */
[----:B------:R-:W-:Y:S02]  /*0300*/  FSETP.NAN.AND P1, PT, R10, R10, PT ;  /* 0x0000000a0a00720b */ /* 0x000fe40003f28000 */
[----:B----4-:R-:W-:-:S04]  /*0310*/  SEL R19, R18, 0xff800000, P2 ;  /* 0xff80000012137807 */ /* 0x010fc80001000000 */
[----:B------:R-:W-:Y:S02]  /*0320*/  FSETP.NAN.AND P2, PT, R19, R19, PT ;  /* 0x000000131300720b */ /* 0x000fe40003f48000 */
[----:B--2---:R-:W-:Y:S02]  /*0330*/  SEL R8, R21, 0xff800000, P3 ;  /* 0xff80000015087807 */ /* 0x004fe40001800000 */
[----:B------:R-:W-:-:S04]  /*0340*/  FSETP.GT.AND P3, PT, R10, -INF , PT ;  /* 0xff8000000a00780b */ /* 0x000fc80003f64000 */
[----:B------:R-:W-:-:S04]  /*0350*/  @!P1 FSEL R10, R10, -INF , P3 ;  /* 0xff8000000a0a9808 */ /* 0x000fc80001800000 */
[----:B------:R-:W-:-:S04]  /*0360*/  FSETP.GEU.AND P1, PT, R10, R19, PT ;  /* 0x000000130a00720b */ /* 0x000fc80003f2e000 */
[----:B------:R-:W-:Y:S02]  /*0370*/  @!P2 FSEL R19, R19, R10, !P1 ;  /* 0x0000000a1313a208 */ /* 0x000fe40004800000 */
[----:B------:R-:W-:-:S04]  /*0380*/  ISETP.GT.U32.AND P2, PT, R11, -0x3, PT ;  /* 0xfffffffd0b00780c */ /* 0x000fc80003f44070 */
[----:B------:R-:W-:-:S04]  /*0390*/  ISETP.GT.AND P4, PT, R6, RZ, P2 ;  /* 0x000000ff0600720c */ /* 0x000fc80001784270 */
[----:B------:R-:W-:Y:S01]  /*03a0*/  ISETP.LT.AND P4, PT, R7, 0x800, P4 ;  /* 0x000008000700780c */ /* 0x000fe20002781270 */
[----:B------:R-:W-:-:S12]  /*03b0*/  IMAD.MOV.U32 R10, RZ, RZ, RZ ;  /* 0x000000ffff0a7224 */ /* 0x000fd800078e00ff */
[----:B------:R-:W2:Y:S01]  /*03c0*/  @P4 LDG.E R10, desc[UR4][R2.64] ;  /* 0x00000004020a4981 */ /* 0x000ea2000c1e1900 */
[----:B------:R-:W-:Y:S02]  /*03d0*/  SEL R14, RZ, 0x6, !P3 ;  /* 0x00000006ff0e7807 */ /* 0x000fe40005800000 */
[-C--:B------:R-:W-:Y:S02]  /*03e0*/  FSETP.GEU.AND P5, PT, R19, R20.reuse, PT ;  /* 0x000000141300720b */ /* 0x080fe40003fae000 */
[----:B--2---:R-:W-:Y:S02]  /*03f0*/  SEL R15, R10, 0xff800000, P4 ;  /* 0xff8000000a0f7807 */ /* 0x004fe40002000000 */
[----:B------:R-:W-:Y:S02]  /*0400*/  FSETP.NAN.AND P4, PT, R20, R20, PT ;  /* 0x000000141400720b */ /* 0x000fe40003f88000 */
[----:B------:R-:W-:-:S11]  /*0410*/  FSETP.NAN.AND P3, PT, R15, R15, PT ;  /* 0x0000000f0f00720b */ /* 0x000fd60003f68000 */
[----:B------:R-:W-:-:S04]  /*0420*/  @!P4 FSEL R20, R20, R19, !P5 ;  /* 0x000000131414c208 */ /* 0x000fc80006800000 */
[----:B------:R-:W-:-:S04]  /*0430*/  FSETP.GEU.AND P4, PT, R20, R15, PT ;  /* 0x0000000f1400720b */ /* 0x000fc80003f8e000 */
[----:B------:R-:W-:Y:S02]  /*0440*/  @!P3 FSEL R15, R15, R20, !P4 ;  /* 0x000000140f0fb208 */ /* 0x000fe40006000000 */
[----:B------:R-:W-:-:S04]  /*0450*/  ISETP.GT.AND P3, PT, R6, -0x1, P6 ;  /* 0xffffffff0600780c */ /* 0x000fc80003764270 */
[----:B------:R-:W-:Y:S01]  /*0460*/  ISETP.LT.AND P3, PT, R7, 0x800, P3 ;  /* 0x000008000700780c */ /* 0x000fe20001f61270 */
[----:B------:R-:W-:-:S12]  /*0470*/  IMAD.MOV.U32 R10, RZ, RZ, RZ ;  /* 0x000000ffff0a7224 */ /* 0x000fd800078e00ff */
[----:B------:R-:W2:Y:S01]  /*0480*/  @P3 LDG.E R10, desc[UR4][R12.64] ;  /* 0x000000040c0a3981 */ /* 0x000ea2000c1e1900 */
[----:B------:R-:W-:Y:S02]  /*0490*/  SEL R16, R14, 0x7, P1 ;  /* 0x000000070e107807 */ /* 0x000fe40000800000 */
[----:B--2---:R-:W-:Y:S02]  /*04a0*/  SEL R17, R10, 0xff800000, P3 ;  /* 0xff8000000a117807 */ /* 0x004fe40001800000 */
[----:B------:R-:W-:Y:S02]  /*04b0*/  FSETP.GEU.AND P3, PT, R15, -INF , PT ;  /* 0xff8000000f00780b */ /* 0x000fe40003f6e000 */
[----:B------:R-:W-:Y:S02]  /*04c0*/  FSETP.NAN.AND P6, PT, R17, R17, PT ;  /* 0x000000111100720b */ /* 0x000fe40003fc8000 */
[----:B------:R-:W-:-:S04]  /*04d0*/  FSEL R10, R15, -INF , P3 ;  /* 0xff8000000f0a7808 */ /* 0x000fc80001800000 */
[----:B------:R-:W-:-:S07]  /*04e0*/  FSETP.GEU.AND P1, PT, R10, R17, PT ;  /* 0x000000110a00720b */ /* 0x000fce0003f2e000 */
[----:B------:R-:W-:Y:S02]  /*04f0*/  @!P6 FSEL R17, R17, R10, !P1 ;  /* 0x0000000a1111e208 */ /* 0x000fe40004800000 */
[----:B------:R-:W-:-:S04]  /*0500*/  ISETP.LT.AND P6, PT, R11, 0x1, !P0 ;  /* 0x000000010b00780c */ /* 0x000fc800047c1270 */
[----:B------:R-:W-:Y:S01]  /*0510*/  ISETP.GT.AND P6, PT, R6, -0x1, P6 ;  /* 0xffffffff0600780c */ /* 0x000fe200037c4270 */
[----:B------:R-:W-:Y:S02]  /*0520*/  VIADD R15, R7, 0x80 ;  /* 0x00000080070f7836 */ /* 0x000fe40000000000 */
[----:B------:R-:W-:Y:S02]  /*0530*/  IMAD.MOV.U32 R10, RZ, RZ, RZ ;  /* 0x000000ffff0a7224 */ /* 0x000fe400078e00ff */
[----:B------:R-:W-:-:S08]  /*0540*/  IMAD.WIDE R14, R15, 0x4, R4 ;  /* 0x000000040f0e7825 */ /* 0x000fd000078e0204 */
[----:B------:R-:W2:Y:S01]  /*0550*/  @P6 LDG.E R10, desc[UR4][R14.64] ;  /* 0x000000040e0a6981 */ /* 0x000ea2000c1e1900 */
[----:B------:R-:W-:-:S04]  /*0560*/  ISETP.GT.AND P2, PT, R6, -0x1, P2 ;  /* 0xffffffff0600780c */ /* 0x000fc80001744270 */
[C---:B------:R-:W-:Y:S01]  /*0570*/  ISETP.LT.AND P2, PT, R7.reuse, 0x800, P2 ;  /* 0x000008000700780c */ /* 0x040fe20001741270 */
[----:B------:R-:W-:-:S04]  /*0580*/  VIADD R13, R7, 0x100 ;  /* 0x00000100070d7836 */ /* 0x000fc80000000000 */
[----:B------:R-:W-:Y:S01]  /*0590*/  IMAD.WIDE R12, R13, 0x4, R4 ;  /* 0x000000040d0c7825 */ /* 0x000fe200078e0204 */
[----:B--2---:R-:W-:-:S03]  /*05a0*/  SEL R19, R10, 0xff800000, P6 ;  /* 0xff8000000a137807 */ /* 0x004fc60003000000 */
[----:B------:R-:W-:-:S06]  /*05b0*/  IMAD.MOV.U32 R10, RZ, RZ, RZ ;  /* 0x000000ffff0a7224 */ /* 0x000fcc00078e00ff */
[----:B------:R-:W2:Y:S01]  /*05c0*/  @P2 LDG.E R10, desc[UR4][R12.64] ;  /* 0x000000040c0a2981 */ /* 0x000ea2000c1e1900 */
[-C--:B------:R-:W-:Y:S02]  /*05d0*/  FSETP.NAN.AND P6, PT, R8, R8.reuse, PT ;  /* 0x000000080800720b */ /* 0x080fe40003fc8000 */
[----:B------:R-:W-:Y:S02]  /*05e0*/  SEL R16, R16, 0x8, P5 ;  /* 0x0000000810107807 */ /* 0x000fe40002800000 */
[----:B------:R-:W-:Y:S02]  /*05f0*/  FSETP.GEU.AND P5, PT, R17, R8, PT ;  /* 0x000000081100720b */ /* 0x000fe40003fae000 */
[----:B------:R-:W-:Y:S02]  /*0600*/  SEL R16, R16, 0x9, P4 ;  /* 0x0000000910107807 */ /* 0x000fe40002000000 */
[----:B------:R-:W-:-:S05]  /*0610*/  FSETP.NAN.AND P4, PT, R19, R19, PT ;  /* 0x000000131300720b */ /* 0x000fca0003f88000 */
[----:B------:R-:W-:Y:S02]  /*0620*/  @!P6 FSEL R8, R8, R17, !P5 ;  /* 0x000000110808e208 */ /* 0x000fe40006800000 */
[----:B--2---:R-:W-:Y:S02]  /*0630*/  SEL R10, R10, 0xff800000, P2 ;  /* 0xff8000000a0a7807 */ /* 0x004fe40001000000 */
[----:B------:R-:W-:-:S04]  /*0640*/  FSETP.GEU.AND P2, PT, R8, R19, PT ;  /* 0x000000130800720b */ /* 0x000fc80003f4e000 */
[----:B------:R-:W-:Y:S02]  /*0650*/  @!P4 FSEL R19, R19, R8, !P2 ;  /* 0x000000081313c208 */ /* 0x000fe40005000000 */
[----:B------:R-:W-:-:S04]  /*0660*/  ISETP.LT.AND P4, PT, R6, 0x1, !P0 ;  /* 0x000000010600780c */ /* 0x000fc80004781270 */
[----:B------:R-:W-:Y:S01]  /*0670*/  ISETP.GT.AND P6, PT, R11, RZ, P4 ;  /* 0x000000ff0b00720c */ /* 0x000fe200027c4270 */
[----:B------:R-:W-:-:S12]  /*0680*/  IMAD.MOV.U32 R8, RZ, RZ, RZ ;  /* 0x000000ffff087224 */ /* 0x000fd800078e00ff */
[----:B------:R-:W2:Y:S01]  /*0690*/  @P6 LDG.E R8, desc[UR4][R14.64] ;  /* 0x000000040e086981 */ /* 0x000ea2000c1e1900 */
[----:B------:R-:W-:Y:S02]  /*06a0*/  SEL R18, R16, 0xa, P3 ;  /* 0x0000000a10127807 */ /* 0x000fe40001800000 */
[-C--:B------:R-:W-:Y:S01]  /*06b0*/  FSETP.GEU.AND P3, PT, R19, R10.reuse, PT ;  /* 0x0000000a1300720b */ /* 0x080fe20003f6e000 */
[----:B------:R-:W-:Y:S01]  /*06c0*/  IMAD.MOV.U32 R16, RZ, RZ, RZ ;  /* 0x000000ffff107224 */ /* 0x000fe200078e00ff */
[----:B--2---:R-:W-:Y:S02]  /*06d0*/  SEL R8, R8, 0xff800000, P6 ;  /* 0xff80000008087807 */ /* 0x004fe40003000000 */
[----:B------:R-:W-:-:S13]  /*06e0*/  FSETP.NAN.AND P6, PT, R10, R10, PT ;  /* 0x0000000a0a00720b */ /* 0x000fda0003fc8000 */
[----:B------:R-:W-:Y:S02]  /*06f0*/  @!P6 FSEL R10, R10, R19, !P3 ;  /* 0x000000130a0ae208 */ /* 0x000fe40005800000 */
[----:B------:R-:W-:-:S13]  /*0700*/  ISETP.GT.AND P6, PT, R11, -0x1, P4 ;  /* 0xffffffff0b00780c */ /* 0x000fda00027c4270 */
[----:B------:R-:W2:Y:S01]  /*0710*/  @P6 LDG.E R16, desc[UR4][R12.64] ;  /* 0x000000040c106981 */ /* 0x000ea2000c1e1900 */
[----:B------:R-:W-:Y:S02]  /*0720*/  SEL R18, R18, 0xb, P1 ;  /* 0x0000000b12127807 */ /* 0x000fe40000800000 */
[----:B------:R-:W-:-:S04]  /*0730*/  FSETP.GEU.AND P1, PT, R10, -INF , PT ;  /* 0xff8000000a00780b */ /* 0x000fc80003f2e000 */
[----:B------:R-:W-:Y:S02]  /*0740*/  FSEL R15, R10, -INF , P1 ;  /* 0xff8000000a0f7808 */ /* 0x000fe40000800000 */
[----:B------:R-:W-:Y:S02]  /*0750*/  P2R R20, PR, RZ, 0x20 ;  /* 0x00000020ff147803 */ /* 0x000fe40000000000 */
[-C--:B------:R-:W-:Y:S01]  /*0760*/  FSETP.GEU.AND P5, PT, R15, R8.reuse, PT ;  /* 0x000000080f00720b */ /* 0x080fe20003fae000 */
[----:B------:R-:W-:Y:S01]  /*0770*/  IMAD.MOV.U32 R10, RZ, RZ, RZ ;  /* 0x000000ffff0a7224 */ /* 0x000fe200078e00ff */
[----:B--2---:R-:W-:Y:S02]  /*0780*/  SEL R17, R16, 0xff800000, P6 ;  /* 0xff80000010117807 */ /* 0x004fe40003000000 */
[----:B------:R-:W-:-:S13]  /*0790*/  FSETP.NAN.AND P6, PT, R8, R8, PT ;  /* 0x000000080800720b */ /* 0x000fda0003fc8000 */
[----:B------:R-:W-:Y:S02]  /*07a0*/  @!P6 FSEL R8, R8, R15, !P5 ;  /* 0x0000000f0808e208 */ /* 0x000fe40006800000 */
[----:B------:R-:W-:Y:S01]  /*07b0*/  ISETP.LT.AND P6, PT, R11, 0x1, P4 ;  /* 0x000000010b00780c */ /* 0x000fe200027c1270 */
[----:B------:R-:W-:-:S04]  /*07c0*/  VIADD R15, R7, 0x180 ;  /* 0x00000180070f7836 */ /* 0x000fc80000000000 */
[----:B------:R-:W-:-:S08]  /*07d0*/  IMAD.WIDE R14, R15, 0x4, R4 ;  /* 0x000000040f0e7825 */ /* 0x000fd000078e0204 */
[----:B------:R-:W2:Y:S01]  /*07e0*/  @P6 LDG.E R10, desc[UR4][R14.64] ;  /* 0x000000040e0a6981 */ /* 0x000ea2000c1e1900 */
[----:B------:R-:W-:Y:S02]  /*07f0*/  P2R R16, PR, RZ, 0x20 ;  /* 0x00000020ff107803 */ /* 0x000fe40000000000 */
[----:B------:R-:W-:-:S04]  /*0800*/  ISETP.NE.AND P5, PT, R20, RZ, PT ;  /* 0x000000ff1400720c */ /* 0x000fc80003fa5270 */
[----:B------:R-:W-:Y:S02]  /*0810*/  SEL R18, R18, 0xc, P5 ;  /* 0x0000000c12127807 */ /* 0x000fe40002800000 */
[----:B------:R-:W-:Y:S02]  /*0820*/  FSETP.NAN.AND P5, PT, R17, R17, PT ;  /* 0x000000111100720b */ /* 0x000fe40003fa8000 */
[----:B------:R-:W-:Y:S01]  /*0830*/  ISETP.GT.U32.AND P4, PT, R11, -0x3, P4 ;  /* 0xfffffffd0b00780c */ /* 0x000fe20002784070 */
[----:B------:R-:W-:-:S04]  /*0840*/  VIADD R13, R7, 0x200 ;  /* 0x00000200070d7836 */ /* 0x000fc80000000000 */
[----:B------:R-:W-:Y:S01]  /*0850*/  IMAD.WIDE R12, R13, 0x4, R4 ;  /* 0x000000040d0c7825 */ /* 0x000fe200078e0204 */
[----:B--2---:R-:W-:Y:S02]  /*0860*/  SEL R10, R10, 0xff800000, P6 ;  /* 0xff8000000a0a7807 */ /* 0x004fe40003000000 */
[----:B------:R-:W-:-:S04]  /*0870*/  FSETP.GEU.AND P6, PT, R8, R17, PT ;  /* 0x000000110800720b */ /* 0x000fc80003fce000 */
[----:B------:R-:W-:Y:S01]  /*0880*/  @!P5 FSEL R17, R17, R8, !P6 ;  /* 0x000000081111d208 */ /* 0x000fe20007000000 */
[----:B------:R-:W-:-:S06]  /*0890*/  IMAD.MOV.U32 R8, RZ, RZ, RZ ;  /* 0x000000ffff087224 */ /* 0x000fcc00078e00ff */
[----:B------:R-:W2:Y:S01]  /*08a0*/  @P4 LDG.E R8, desc[UR4][R12.64] ;  /* 0x000000040c084981 */ /* 0x000ea2000c1e1900 */
[----:B------:R-:W-:Y:S02]  /*08b0*/  SEL R20, R18, 0xd, P2 ;  /* 0x0000000d12147807 */ /* 0x000fe40001000000 */
[-C--:B------:R-:W-:Y:S02]  /*08c0*/  FSETP.GEU.AND P2, PT, R17, R10.reuse, PT ;  /* 0x0000000a1100720b */ /* 0x080fe40003f4e000 */
[----:B------:R-:W-:Y:S02]  /*08d0*/  ISETP.GT.AND P5, PT, R11, RZ, PT ;  /* 0x000000ff0b00720c */ /* 0x000fe40003fa4270 */
[----:B--2---:R-:W-:Y:S02]  /*08e0*/  SEL R19, R8, 0xff800000, P4 ;  /* 0xff80000008137807 */ /* 0x004fe40002000000 */
[----:B------:R-:W-:Y:S01]  /*08f0*/  FSETP.NAN.AND P4, PT, R10, R10, PT ;  /* 0x0000000a0a00720b */ /* 0x000fe20003f88000 */
[----:B------:R-:W-:-:S12]  /*0900*/  IMAD.MOV.U32 R8, RZ, RZ, RZ ;  /* 0x000000ffff087224 */ /* 0x000fd800078e00ff */
[----:B------:R-:W-:Y:S02]  /*0910*/  @!P4 FSEL R10, R10, R17, !P2 ;  /* 0x000000110a0ac208 */ /* 0x000fe40005000000 */
[----:B------:R-:W-:-:S04]  /*0920*/  ISETP.GT.U32.AND P4, PT, R6, -0x3, P5 ;  /* 0xfffffffd0600780c */ /* 0x000fc80002f84070 */
[----:B------:R-:W-:-:S13]  /*0930*/  ISETP.LT.AND P4, PT, R7, 0x800, P4 ;  /* 0x000008000700780c */ /* 0x000fda0002781270 */
[----:B------:R-:W2:Y:S01]  /*0940*/  @P4 LDG.E R8, desc[UR4][R14.64] ;  /* 0x000000040e084981 */ /* 0x000ea2000c1e1900 */
[----:B------:R-:W-:Y:S02]  /*0950*/  SEL R20, R20, 0xe, P3 ;  /* 0x0000000e14147807 */ /* 0x000fe40001800000 */
[----:B------:R-:W-:Y:S02]  /*0960*/  FSETP.NAN.AND P3, PT, R19, R19, PT ;  /* 0x000000131300720b */ /* 0x000fe40003f68000 */
[----:B------:R-:W-:Y:S02]  /*0970*/  P2R R18, PR, RZ, 0x4 ;  /* 0x00000004ff127803 */ /* 0x000fe40000000000 */
[----:B------:R-:W-:Y:S02]  /*0980*/  ISETP.NE.AND P2, PT, R16, RZ, PT ;  /* 0x000000ff1000720c */ /* 0x000fe40003f45270 */
[----:B------:R-:W-:Y:S02]  /*0990*/  ISETP.GT.AND P5, PT, R11, -0x1, PT ;  /* 0xffffffff0b00780c */ /* 0x000fe40003fa4270 */
[----:B--2---:R-:W-:-:S02]  /*09a0*/  SEL R16, R8, 0xff800000, P4 ;  /* 0xff80000008107807 */ /* 0x004fc40002000000 */
[----:B------:R-:W-:-:S04]  /*09b0*/  FSETP.GEU.AND P4, PT, R10, R19, PT ;  /* 0x000000130a00720b */ /* 0x000fc80003f8e000 */
[----:B------:R-:W-:Y:S02]  /*09c0*/  @!P3 FSEL R19, R19, R10, !P4 ;  /* 0x0000000a1313b208 */ /* 0x000fe40006000000 */
[----:B------:R-:W-:-:S04]  /*09d0*/  ISETP.GT.U32.AND P3, PT, R6, -0x3, P5 ;  /* 0xfffffffd0600780c */ /* 0x000fc80002f64070 */
[----:B------:R-:W-:Y:S01]  /*09e0*/  ISETP.LT.AND P3, PT, R7, 0x800, P3 ;  /* 0x000008000700780c */ /* 0x000fe20001f61270 */
[----:B------:R-:W-:-:S12]  /*09f0*/  IMAD.MOV.U32 R8, RZ, RZ, RZ ;  /* 0x000000ffff087224 */ /* 0x000fd800078e00ff */
[----:B------:R1:W2:Y:S01]  /*0a00*/  @P3 LDG.E R8, desc[UR4][R12.64] ;  /* 0x000000040c083981 */ /* 0x0002a2000c1e1900 */
[----:B------:R-:W-:-:S04]  /*0a10*/  FSETP.GEU.AND P5, PT, R19, -INF , PT ;  /* 0xff8000001300780b */ /* 0x000fc80003fae000 */
[----:B------:R-:W-:Y:S02]  /*0a20*/  FSEL R19, R19, -INF , P5 ;  /* 0xff80000013137808 */ /* 0x000fe40002800000 */
[----:B------:R-:W-:Y:S02]  /*0a30*/  SEL R20, R20, 0xf, P1 ;  /* 0x0000000f14147807 */ /* 0x000fe40000800000 */
[----:B------:R-:W-:Y:S01]  /*0a40*/  FSETP.GEU.AND P1, PT, R19, R16, PT ;  /* 0x000000101300720b */ /* 0x000fe20003f2e000 */
[----:B------:R-:W-:-:S04]  /*0a50*/  VIADD R15, R7, 0x280 ;  /* 0x00000280070f7836 */ /* 0x000fc80000000000 */
[----:B-1----:R-:W-:Y:S01]  /*0a60*/  IMAD.WIDE R12, R15, 0x4, R4 ;  /* 0x000000040f0c7825 */ /* 0x002fe200078e0204 */
[----:B--2---:R-:W-:Y:S02]  /*0a70*/  SEL R17, R8, 0xff800000, P3 ;  /* 0xff80000008117807 */ /* 0x004fe40001800000 */
[----:B------:R-:W-:Y:S01]  /*0a80*/  FSETP.NAN.AND P3, PT, R16, R16, PT ;  /* 0x000000101000720b */ /* 0x000fe20003f68000 */
[----:B------:R-:W-:-:S12]  /*0a90*/  IMAD.MOV.U32 R8, RZ, RZ, RZ ;  /* 0x000000ffff087224 */ /* 0x000fd800078e00ff */
[----:B------:R-:W-:Y:S02]  /*0aa0*/  @!P3 FSEL R16, R16, R19, !P1 ;  /* 0x000000131010b208 */ /* 0x000fe40004800000 */
[----:B------:R-:W-:-:S04]  /*0ab0*/  ISETP.LT.AND P3, PT, R11, 0x1, !P0 ;  /* 0x000000010b00780c */ /* 0x000fc80004761270 */
[----:B------:R-:W-:-:S13]  /*0ac0*/  ISETP.GT.U32.AND P3, PT, R6, -0x3, P3 ;  /* 0xfffffffd0600780c */ /* 0x000fda0001f64070 */
[----:B------:R-:W2:Y:S01]  /*0ad0*/  @P3 LDG.E R8, desc[UR4][R12.64] ;  /* 0x000000040c083981 */ /* 0x000ea2000c1e1900 */
[----:B------:R-:W-:Y:S02]  /*0ae0*/  SEL R20, R20, 0x10, P2 ;  /* 0x0000001014147807 */ /* 0x000fe40001000000 */
[----:B------:R-:W-:Y:S02]  /*0af0*/  FSETP.NAN.AND P2, PT, R17, R17, PT ;  /* 0x000000111100720b */ /* 0x000fe40003f48000 */
[----:B------:R-:W-:Y:S01]  /*0b00*/  LOP3.LUT R6, R6, R11, RZ, 0xc0, !PT ;  /* 0x0000000b06067212 */ /* 0x000fe200078ec0ff */
[----:B------:R-:W-:Y:S02]  /*0b10*/  VIADD R15, R7, 0x300 ;  /* 0x00000300070f7836 */ /* 0x000fe40000000000 */
[----:B------:R-:W-:Y:S02]  /*0b20*/  IMAD.MOV.U32 R10, RZ, RZ, RZ ;  /* 0x000000ffff0a7224 */ /* 0x000fe400078e00ff */
[----:B------:R-:W-:Y:S01]  /*0b30*/  IMAD.WIDE R4, R15, 0x4, R4 ;  /* 0x000000040f047825 */ /* 0x000fe200078e0204 */
[----:B--2---:R-:W-:-:S02]  /*0b40*/  SEL R8, R8, 0xff800000, P3 ;  /* 0xff80000008087807 */ /* 0x004fc40001800000 */
[----:B------:R-:W-:-:S04]  /*0b50*/  FSETP.GEU.AND P3, PT, R16, R17, PT ;  /* 0x000000111000720b */ /* 0x000fc80003f6e000 */
[----:B------:R-:W-:Y:S02]  /*0b60*/  @!P2 FSEL R17, R17, R16, !P3 ;  /* 0x000000101111a208 */ /* 0x000fe40005800000 */
[----:B------:R-:W-:-:S13]  /*0b70*/  ISETP.GT.U32.AND P2, PT, R6, -0x3, !P0 ;  /* 0xfffffffd0600780c */ /* 0x000fda0004744070 */
[----:B------:R1:W2:Y:S01]  /*0b80*/  @P2 LDG.E R10, desc[UR4][R4.64] ;  /* 0x00000004040a2981 */ /* 0x0002a2000c1e1900 */
[----:B------:R-:W-:Y:S02]  /*0b90*/  SEL R20, R20, 0x11, P6 ;  /* 0x0000001114147807 */ /* 0x000fe40003000000 */
[----:B------:R-:W-:Y:S01]  /*0ba0*/  FSETP.GEU.AND P6, PT, R17, R8, PT ;  /* 0x000000081100720b */ /* 0x000fe20003fce000 */
[----:B------:R-:W-:Y:S01]  /*0bb0*/  IMAD.MOV.U32 R15, RZ, RZ, RZ ;  /* 0x000000ffff0f7224 */ /* 0x000fe200078e00ff */
[----:B------:R-:W-:Y:S01]  /*0bc0*/  LOP3.LUT R6, R9, 0xffffff80, RZ, 0xc0, !PT ;  /* 0xffffff8009067812 */ /* 0x000fe200078ec0ff */
[----:B-1----:R-:W1:Y:S04]  /*0bd0*/  LDC.64 R4, c[0x0][0x228] ;  /* 0x00008a00ff047b82 */ /* 0x002e680000000a00 */
[----:B------:R3:W5:Y:S02]  /*0be0*/  @!P0 LDG.E R15, desc[UR4][R2.64] ;  /* 0x00000004020f8981 */ /* 0x000764000c1e1900 */
[----:B---3--:R-:W-:-:S04]  /*0bf0*/  IMAD.IADD R3, R7, 0x1, -R6 ;  /* 0x0000000107037824 */ /* 0x008fc800078e0a06 */
[----:B------:R-:W-:-:S04]  /*0c00*/  IMAD R9, R0, 0x200, R3 ;  /* 0x0000020000097824 */ /* 0x000fc800078e0203 */
[----:B-1----:R-:W-:Y:S01]  /*0c10*/  IMAD.WIDE R4, R9, 0x4, R4 ;  /* 0x0000000409047825 */ /* 0x002fe200078e0204 */
[----:B--2---:R-:W-:Y:S02]  /*0c20*/  SEL R13, R10, 0xff800000, P2 ;  /* 0xff8000000a0d7807 */ /* 0x004fe40001000000 */
[----:B------:R-:W-:Y:S01]  /*0c30*/  FSETP.NAN.AND P2, PT, R8, R8, PT ;  /* 0x000000080800720b */ /* 0x000fe20003f48000 */
[----:B------:R-:W1:-:S12]  /*0c40*/  LDC.64 R10, c[0x0][0x218] ;  /* 0x00008600ff0a7b82 */ /* 0x000e580000000a00 */
[----:B------:R-:W-:Y:S02]  /*0c50*/  @!P2 FSEL R8, R8, R17, !P6 ;  /* 0x000000110808a208 */ /* 0x000fe40007000000 */
[----:B------:R-:W-:-:S04]  /*0c60*/  ISETP.NE.AND P2, PT, R18, RZ, PT ;  /* 0x000000ff1200720c */ /* 0x000fc80003f45270 */
[----:B------:R-:W-:-:S04]  /*0c70*/  SEL R20, R20, 0x12, P2 ;  /* 0x0000001214147807 */ /* 0x000fc80001000000 */
[----:B------:R-:W-:Y:S02]  /*0c80*/  SEL R20, R20, 0x13, P4 ;  /* 0x0000001314147807 */ /* 0x000fe40002000000 */
[----:B------:R-:W-:Y:S02]  /*0c90*/  FSETP.NAN.AND P2, PT, R13, R13, PT ;  /* 0x0000000d0d00720b */ /* 0x000fe40003f48000 */
[----:B------:R-:W-:-:S04]  /*0ca0*/  SEL R20, R20, 0x14, P5 ;  /* 0x0000001414147807 */ /* 0x000fc80002800000 */
[----:B------:R-:W-:-:S04]  /*0cb0*/  SEL R20, R20, 0x15, P1 ;  /* 0x0000001514147807 */ /* 0x000fc80000800000 */
[----:B------:R-:W-:Y:S02]  /*0cc0*/  SEL R20, R20, 0x16, P3 ;  /* 0x0000001614147807 */ /* 0x000fe40001800000 */
[----:B------:R-:W-:Y:S02]  /*0cd0*/  FSETP.GEU.AND P4, PT, R8, R13, PT ;  /* 0x0000000d0800720b */ /* 0x000fe40003f8e000 */
[----:B------:R-:W-:Y:S02]  /*0ce0*/  IADD3 R2, P1, R7, UR6, RZ ;  /* 0x0000000607027c10 */ /* 0x000fe4000ff3e0ff */
[----:B------:R-:W-:Y:S01]  /*0cf0*/  SEL R20, R20, 0x17, P6 ;  /* 0x0000001714147807 */ /* 0x000fe20003000000 */
[----:B-1----:R-:W-:Y:S01]  /*0d00*/  IMAD.WIDE R10, R7, 0x4, R10 ;  /* 0x00000004070a7825 */ /* 0x002fe200078e020a */
[----:B------:R-:W-:Y:S02]  /*0d10*/  @!P2 SEL R13, R13, R8, !P4 ;  /* 0x000000080d0da207 */ /* 0x000fe40006000000 */
[----:B------:R-:W-:-:S02]  /*0d20*/  LEA.HI.X.SX32 R3, R7, UR7, 0x1, P1 ;  /* 0x0000000707037c11 */ /* 0x000fc400088f0eff */
[----:B------:R-:W-:Y:S01]  /*0d30*/  SEL R7, R20, 0x18, P4 ;  /* 0x0000001814077807 */ /* 0x000fe20002000000 */
[----:B------:R1:W-:Y:S04]  /*0d40*/  @!P0 STG.E desc[UR4][R10.64], R13 ;  /* 0x0000000d0a008986 */ /* 0x0003e8000c101904 */
[----:B------:R1:W-:Y:S01]  /*0d50*/  @!P0 STG.E.U8 desc[UR4][R2.64], R7 ;  /* 0x0000000702008986 */ /* 0x0003e2000c101104 */
[----:B------:R-:W-:Y:S05]  /*0d60*/  @P0 EXIT ;  /* 0x000000000000094d */ /* 0x000fea0003800000 */
[----:B-----5:R-:W-:Y:S01]  /*0d70*/  STG.E desc[UR4][R4.64], R15 ;  /* 0x0000000f04007986 */ /* 0x020fe2000c101904 */
[----:B------:R-:W-:Y:S05]  /*0d80*/  EXIT ;  /* 0x000000000000794d */ /* 0x000fea0003800000 */
.L_x_0:
[----:B------:R-:W-:-:S00]  /*0d90*/  BRA `(.L_x_0) ;  /* 0xfffffffc00fc7947 */ /* 0x000fc0000383ffff */
[----:B------:R-:W-:-:S00]  /*0da0*/  NOP ;  /* 0x0000000000007918 */ /* 0x000fc00000000000 */
        /* <DEDUP_REMOVED lines=13> */
.L_x_1:


//--------------------- .nv.constant0.triton_poi_fused_cat_max_pool2d_with_indices_37 --------------------------
	.section	.nv.constant0.triton_poi_fused_cat_max_pool2d_with_indices_37,"a",@progbits
	.sectionflags	@""
	.align	4
.nv.constant0.triton_poi_fused_cat_max_pool2d_with_indices_37:
	.zero		564
